//
// Generated by NVIDIA NVVM Compiler
//
// Compiler Build ID: CL-36424714
// Cuda compilation tools, release 13.0, V13.0.88
// Based on NVVM 20.0.0
//

.version 9.0
.target sm_100
.address_size 64

	// .globl	_Z18bitonicCompareSwapPiiii

.visible .entry _Z18bitonicCompareSwapPiiii(
	.param .u64 .ptr .align 1 _Z18bitonicCompareSwapPiiii_param_0,
	.param .u32 _Z18bitonicCompareSwapPiiii_param_1,
	.param .u32 _Z18bitonicCompareSwapPiiii_param_2,
	.param .u32 _Z18bitonicCompareSwapPiiii_param_3
)
{
	.reg .pred 	%p<5>;
	.reg .b32 	%r<13>;
	.reg .b64 	%rd<11>;

	ld.param.u64 	%rd6, [_Z18bitonicCompareSwapPiiii_param_0];
	ld.param.u32 	%r7, [_Z18bitonicCompareSwapPiiii_param_1];
	ld.param.u32 	%r8, [_Z18bitonicCompareSwapPiiii_param_2];
	cvta.to.global.u64 	%rd1, %rd6;
	mov.u32 	%r9, %ntid.x;
	mov.u32 	%r10, %ctaid.x;
	mov.u32 	%r11, %tid.x;
	mad.lo.s32 	%r1, %r9, %r10, %r11;
	xor.b32  	%r2, %r8, %r1;
	setp.le.u32 	%p1, %r2, %r1;
	@%p1 bra 	$L__BB0_6;
	and.b32  	%r12, %r7, %r1;
	setp.ne.s32 	%p2, %r12, 0;
	@%p2 bra 	$L__BB0_4;
	mul.wide.u32 	%rd9, %r1, 4;
	add.s64 	%rd2, %rd1, %rd9;
	ld.global.u32 	%r3, [%rd2];
	mul.wide.u32 	%rd10, %r2, 4;
	add.s64 	%rd3, %rd1, %rd10;
	ld.global.u32 	%r4, [%rd3];
	setp.le.s32 	%p4, %r3, %r4;
	@%p4 bra 	$L__BB0_6;
	st.global.u32 	[%rd2], %r4;
	st.global.u32 	[%rd3], %r3;
	bra.uni 	$L__BB0_6;
$L__BB0_4:
	mul.wide.u32 	%rd7, %r1, 4;
	add.s64 	%rd4, %rd1, %rd7;
	ld.global.u32 	%r5, [%rd4];
	mul.wide.u32 	%rd8, %r2, 4;
	add.s64 	%rd5, %rd1, %rd8;
	ld.global.u32 	%r6, [%rd5];
	setp.ge.s32 	%p3, %r5, %r6;
	@%p3 bra 	$L__BB0_6;
	st.global.u32 	[%rd4], %r6;
	st.global.u32 	[%rd5], %r5;
$L__BB0_6:
	ret;

}


// ===== COMPILED SASS (sm_100) =====

	.target	sm_100

	.elftype	@"ET_EXEC"


//--------------------- .note.nv.tkinfo           --------------------------
	.section	.note.nv.tkinfo,"",@"SHT_NOTE"
	.sectionflags	@"SHF_NOTE_NV_TKINFO"
	.tkinfo
        /*0018*/ 	.word	0x00000002
        /*0030*/ 	.string	""
        /*0030*/ 	.string	"ptxas"
        /*0030*/ 	.string	"Cuda compilation tools, release 13.0, V13.0.88"
        /*0030*/ 	.string	"Build cuda_13.0.r13.0/compiler.36424714_0"
        /*0030*/ 	.string	"-arch sm_100 -m 64 "



//--------------------- .note.nv.cuinfo           --------------------------
	.section	.note.nv.cuinfo,"",@"SHT_NOTE"
	.sectionflags	@"SHF_NOTE_NV_CUINFO"
        /*0018*/ 	.short	0x0002
        /*001a*/ 	.short	0x0064
        /*001c*/ 	.short	0x0082
	.zero		2


//--------------------- .nv.info                  --------------------------
	.section	.nv.info,"",@"SHT_CUDA_INFO"
	.align	4


	//----- nvinfo : EIATTR_REGCOUNT
	.align		4
        /*0000*/ 	.byte	0x04, 0x2f
        /*0002*/ 	.short	(.L_1 - .L_0)
	.align		4
.L_0:
        /*0004*/ 	.word	index@(_Z18bitonicCompareSwapPiiii)
        /*0008*/ 	.word	0x0000000c


	//----- nvinfo : EIATTR_FRAME_SIZE
	.align		4
.L_1:
        /*000c*/ 	.byte	0x04, 0x11
        /*000e*/ 	.short	(.L_3 - .L_2)
	.align		4
.L_2:
        /*0010*/ 	.word	index@(_Z18bitonicCompareSwapPiiii)
        /*0014*/ 	.word	0x00000000


	//----- nvinfo : EIATTR_MIN_STACK_SIZE
	.align		4
.L_3:
        /*0018*/ 	.byte	0x04, 0x12
        /*001a*/ 	.short	(.L_5 - .L_4)
	.align		4
.L_4:
        /*001c*/ 	.word	index@(_Z18bitonicCompareSwapPiiii)
        /*0020*/ 	.word	0x00000000
.L_5:


//--------------------- .nv.compat                --------------------------
	.section	.nv.compat,"",@"SHT_CUDA_COMPAT_INFO"
	.align	4
        /*0000*/ 	.byte	0x02, 0x09, 0x00, 0x00, 0x02, 0x02, 0x01, 0x00, 0x02, 0x05, 0x05, 0x00, 0x03, 0x07, 0x01, 0x01
        /*0010*/ 	.byte	0x02, 0x03, 0x00, 0x00, 0x02, 0x06, 0x01, 0x00, 0x04, 0x0b, 0x08, 0x00, 0x09, 0x00, 0x00, 0x00
        /*0020*/ 	.byte	0x00, 0x00, 0x00, 0x00


//--------------------- .nv.info._Z18bitonicCompareSwapPiiii --------------------------
	.section	.nv.info._Z18bitonicCompareSwapPiiii,"",@"SHT_CUDA_INFO"
	.sectionflags	@""
	.align	4


	//----- nvinfo : EIATTR_CUDA_API_VERSION
	.align		4
        /*0000*/ 	.byte	0x04, 0x37
        /*0002*/ 	.short	(.L_7 - .L_6)
.L_6:
        /*0004*/ 	.word	0x00000082


	//----- nvinfo : EIATTR_KPARAM_INFO
	.align		4
.L_7:
        /*0008*/ 	.byte	0x04, 0x17
        /*000a*/ 	.short	(.L_9 - .L_8)
.L_8:
        /*000c*/ 	.word	0x00000000
        /*0010*/ 	.short	0x0003
        /*0012*/ 	.short	0x0010
        /*0014*/ 	.byte	0x00, 0xf0, 0x11, 0x00


	//----- nvinfo : EIATTR_KPARAM_INFO
	.align		4
.L_9:
        /*0018*/ 	.byte	0x04, 0x17
        /*001a*/ 	.short	(.L_11 - .L_10)
.L_10:
        /*001c*/ 	.word	0x00000000
        /*0020*/ 	.short	0x0002
        /*0022*/ 	.short	0x000c
        /*0024*/ 	.byte	0x00, 0xf0, 0x11, 0x00


	//----- nvinfo : EIATTR_KPARAM_INFO
	.align		4
.L_11:
        /*0028*/ 	.byte	0x04, 0x17
        /*002a*/ 	.short	(.L_13 - .L_12)
.L_12:
        /*002c*/ 	.word	0x00000000
        /*0030*/ 	.short	0x0001
        /*0032*/ 	.short	0x0008
        /*0034*/ 	.byte	0x00, 0xf0, 0x11, 0x00


	//----- nvinfo : EIATTR_KPARAM_INFO
	.align		4
.L_13:
        /*0038*/ 	.byte	0x04, 0x17
        /*003a*/ 	.short	(.L_15 - .L_14)
.L_14:
        /*003c*/ 	.word	0x00000000
        /*0040*/ 	.short	0x0000
        /*0042*/ 	.short	0x0000
        /*0044*/ 	.byte	0x00, 0xf5, 0x21, 0x00


	//----- nvinfo : EIATTR_SPARSE_MMA_MASK
	.align		4
.L_15:
        /*0048*/ 	.byte	0x03, 0x50
        /*004a*/ 	.short	0x0000


	//----- nvinfo : EIATTR_MAXREG_COUNT
	.align		4
        /*004c*/ 	.byte	0x03, 0x1b
        /*004e*/ 	.short	0x00ff


	//----- nvinfo : EIATTR_MERCURY_ISA_VERSION
	.align		4
        /*0050*/ 	.byte	0x03, 0x5f
        /*0052*/ 	.short	0x0101


	//----- nvinfo : EIATTR_VRC_CTA_INIT_COUNT
	.align		4
        /*0054*/ 	.byte	0x02, 0x4a
	.zero		1
	.zero		1


	//----- nvinfo : EIATTR_EXIT_INSTR_OFFSETS
	.align		4
        /*0058*/ 	.byte	0x04, 0x1c
        /*005a*/ 	.short	(.L_17 - .L_16)


	//   ....[0]....
.L_16:
        /*005c*/ 	.word	0x00000080


	//   ....[1]....
        /*0060*/ 	.word	0x00000130


	//   ....[2]....
        /*0064*/ 	.word	0x00000160


	//   ....[3]....
        /*0068*/ 	.word	0x000001d0


	//   ....[4]....
        /*006c*/ 	.word	0x00000200


	//----- nvinfo : EIATTR_CRS_STACK_SIZE
	.align		4
.L_17:
        /*0070*/ 	.byte	0x04, 0x1e
        /*0072*/ 	.short	(.L_19 - .L_18)
.L_18:
        /*0074*/ 	.word	0x00000000


	//----- nvinfo : EIATTR_CBANK_PARAM_SIZE
	.align		4
.L_19:
        /*0078*/ 	.byte	0x03, 0x19
        /*007a*/ 	.short	0x0014


	//----- nvinfo : EIATTR_PARAM_CBANK
	.align		4
        /*007c*/ 	.byte	0x04, 0x0a
        /*007e*/ 	.short	(.L_21 - .L_20)
	.align		4
.L_20:
        /*0080*/ 	.word	index@(.nv.constant0._Z18bitonicCompareSwapPiiii)
        /*0084*/ 	.short	0x0380
        /*0086*/ 	.short	0x0014


	//----- nvinfo : EIATTR_SW_WAR
	.align		4
.L_21:
        /*0088*/ 	.byte	0x04, 0x36
        /*008a*/ 	.short	(.L_23 - .L_22)
.L_22:
        /*008c*/ 	.word	0x00000008
.L_23:


//--------------------- .nv.callgraph             --------------------------
	.section	.nv.callgraph,"",@"SHT_CUDA_CALLGRAPH"
	.align	4
	.sectionentsize	8
	.align		4
        /*0000*/ 	.word	0x00000000
	.align		4
        /*0004*/ 	.word	0xffffffff
	.align		4
        /*0008*/ 	.word	0x00000000
	.align		4
        /*000c*/ 	.word	0xfffffffe
	.align		4
        /*0010*/ 	.word	0x00000000
	.align		4
        /*0014*/ 	.word	0xfffffffd
	.align		4
        /*0018*/ 	.word	0x00000000
	.align		4
        /*001c*/ 	.word	0xfffffffc


//--------------------- .text._Z18bitonicCompareSwapPiiii --------------------------
	.section	.text._Z18bitonicCompareSwapPiiii,"ax",@progbits
	.align	128
        .global         _Z18bitonicCompareSwapPiiii
        .type           _Z18bitonicCompareSwapPiiii,@function
        .size           _Z18bitonicCompareSwapPiiii,(.L_x_2 - _Z18bitonicCompareSwapPiiii)
        .other          _Z18bitonicCompareSwapPiiii,@"STO_CUDA_ENTRY STV_DEFAULT"
_Z18bitonicCompareSwapPiiii:
.text._Z18bitonicCompareSwapPiiii:
[----:B------:R-:W-:Y:S01]  /*0000*/  LDC R1, c[0x0][0x37c] ;  /* 0x0000df00ff017b82 */ /* 0x000fe20000000800 */
[----:B------:R-:W0:Y:S01]  /*0010*/  S2R R7, SR_CTAID.X ;  /* 0x0000000000077919 */ /* 0x000e220000002500 */
[----:B------:R-:W0:Y:S01]  /*0020*/  LDCU UR4, c[0x0][0x360] ;  /* 0x00006c00ff0477ac */ /* 0x000e220008000800 */
[----:B------:R-:W0:Y:S01]  /*0030*/  S2R R0, SR_TID.X ;  /* 0x0000000000007919 */ /* 0x000e220000002100 */
[----:B------:R-:W1:Y:S01]  /*0040*/  LDCU UR5, c[0x0][0x38c] ;  /* 0x00007180ff0577ac */ /* 0x000e620008000800 */
[----:B0-----:R-:W-:-:S05]  /*0050*/  IMAD R7, R7, UR4, R0 ;  /* 0x0000000407077c24 */ /* 0x001fca000f8e0200 */
[----:B-1----:R-:W-:-:S04]  /*0060*/  LOP3.LUT R9, R7, UR5, RZ, 0x3c, !PT ;  /* 0x0000000507097c12 */ /* 0x002fc8000f8e3cff */
[----:B------:R-:W-:-:S13]  /*0070*/  ISETP.GT.U32.AND P0, PT, R9, R7, PT ;  /* 0x000000070900720c */ /* 0x000fda0003f04070 */
[----:B------:R-:W-:Y:S05]  /*0080*/  @!P0 EXIT ;  /* 0x000000000000894d */ /* 0x000fea0003800000 */
[----:B------:R-:W0:Y:S02]  /*0090*/  LDCU UR4, c[0x0][0x388] ;  /* 0x00007100ff0477ac */ /* 0x000e240008000800 */
[----:B0-----:R-:W-:Y:S01]  /*00a0*/  LOP3.LUT P0, RZ, R7, UR4, RZ, 0xc0, !PT ;  /* 0x0000000407ff7c12 */ /* 0x001fe2000f80c0ff */
[----:B------:R-:W0:-:S12]  /*00b0*/  LDCU.64 UR4, c[0x0][0x358] ;  /* 0x00006b00ff0477ac */ /* 0x000e180008000a00 */
[----:B------:R-:W-:Y:S05]  /*00c0*/  @P0 BRA `(.L_x_0) ;  /* 0x0000000000280947 */ /* 0x000fea0003800000 */
[----:B------:R-:W1:Y:S02]  /*00d0*/  LDC.64 R4, c[0x0][0x380] ;  /* 0x0000e000ff047b82 */ /* 0x000e640000000a00 */
[----:B-1----:R-:W-:-:S04]  /*00e0*/  IMAD.WIDE.U32 R2, R7, 0x4, R4 ;  /* 0x0000000407027825 */ /* 0x002fc800078e0004 */
[----:B------:R-:W-:Y:S01]  /*00f0*/  IMAD.WIDE.U32 R4, R9, 0x4, R4 ;  /* 0x0000000409047825 */ /* 0x000fe200078e0004 */
[----:B0-----:R-:W2:Y:S04]  /*0100*/  LDG.E R7, desc[UR4][R2.64] ;  /* 0x0000000402077981 */ /* 0x001ea8000c1e1900 */
[----:B------:R-:W2:Y:S02]  /*0110*/  LDG.E R0, desc[UR4][R4.64] ;  /* 0x0000000404007981 */ /* 0x000ea4000c1e1900 */
[----:B--2---:R-:W-:-:S13]  /*0120*/  ISETP.GT.AND P0, PT, R7, R0, PT ;  /* 0x000000000700720c */ /* 0x004fda0003f04270 */
[----:B------:R-:W-:Y:S05]  /*0130*/  @!P0 EXIT ;  /* 0x000000000000894d */ /* 0x000fea0003800000 */
[----:B------:R-:W-:Y:S04]  /*0140*/  STG.E desc[UR4][R2.64], R0 ;  /* 0x0000000002007986 */ /* 0x000fe8000c101904 */
[----:B------:R-:W-:Y:S01]  /*0150*/  STG.E desc[UR4][R4.64], R7 ;  /* 0x0000000704007986 */ /* 0x000fe2000c101904 */
[----:B------:R-:W-:Y:S05]  /*0160*/  EXIT ;  /* 0x000000000000794d */ /* 0x000fea0003800000 */
.L_x_0:
[----:B------:R-:W1:Y:S02]  /*0170*/  LDC.64 R2, c[0x0][0x380] ;  /* 0x0000e000ff027b82 */ /* 0x000e640000000a00 */
[----:B-1----:R-:W-:-:S04]  /*0180*/  IMAD.WIDE.U32 R4, R7, 0x4, R2 ;  /* 0x0000000407047825 */ /* 0x002fc800078e0002 */
[----:B------:R-:W-:Y:S01]  /*0190*/  IMAD.WIDE.U32 R2, R9, 0x4, R2 ;  /* 0x0000000409027825 */ /* 0x000fe200078e0002 */
[----:B0-----:R-:W2:Y:S04]  /*01a0*/  LDG.E R7, desc[UR4][R4.64] ;  /* 0x0000000404077981 */ /* 0x001ea8000c1e1900 */
[----:B------:R-:W2:Y:S02]  /*01b0*/  LDG.E R0, desc[UR4][R2.64] ;  /* 0x0000000402007981 */ /* 0x000ea4000c1e1900 */
[----:B--2---:R-:W-:-:S13]  /*01c0*/  ISETP.GE.AND P0, PT, R7, R0, PT ;  /* 0x000000000700720c */ /* 0x004fda0003f06270 */
[----:B------:R-:W-:Y:S05]  /*01d0*/  @P0 EXIT ;  /* 0x000000000000094d */ /* 0x000fea0003800000 */
[----:B------:R-:W-:Y:S04]  /*01e0*/  STG.E desc[UR4][R4.64], R0 ;  /* 0x0000000004007986 */ /* 0x000fe8000c101904 */
[----:B------:R-:W-:Y:S01]  /*01f0*/  STG.E desc[UR4][R2.64], R7 ;  /* 0x0000000702007986 */ /* 0x000fe2000c101904 */
[----:B------:R-:W-:Y:S05]  /*0200*/  EXIT ;  /* 0x000000000000794d */ /* 0x000fea0003800000 */
.L_x_1:
[----:B------:R-:W-:-:S00]  /*0210*/  BRA `(.L_x_1) ;  /* 0xfffffffc00fc7947 */ /* 0x000fc0000383ffff */
[----:B------:R-:W-:-:S00]  /*0220*/  NOP ;  /* 0x0000000000007918 */ /* 0x000fc00000000000 */
        /* <DEDUP_REMOVED lines=13> */
.L_x_2:


//--------------------- .nv.shared.reserved.0     --------------------------
	.section	.nv.shared.reserved.0,"aw",@nobits
	.weak		__nv_reservedSMEM_offset_0_alias
	.size		__nv_reservedSMEM_offset_0_alias, 0, 64
	.other		__nv_reservedSMEM_offset_0_alias,@"STO_CUDA_RESERVED_SHARED STV_DEFAULT"
__nv_reservedSMEM_offset_0_alias:
	.zero		0
	.zero		64


//--------------------- .nv.constant0._Z18bitonicCompareSwapPiiii --------------------------
	.section	.nv.constant0._Z18bitonicCompareSwapPiiii,"a",@progbits
	.sectionflags	@""
	.align	4
.nv.constant0._Z18bitonicCompareSwapPiiii:
	.zero		916


//--------------------- SYMBOLS --------------------------

	.type		.nv.reservedSmem.offset0,@object
	.size		.nv.reservedSmem.offset0,0x4
